//
// Generated by NVIDIA NVVM Compiler
//
// Compiler Build ID: CL-36424714
// Cuda compilation tools, release 13.0, V13.0.88
// Based on NVVM 20.0.0
//

.version 9.0
.target sm_100
.address_size 64

	// .globl	_Z4initPi

.visible .entry _Z4initPi(
	.param .u64 .ptr .align 1 _Z4initPi_param_0
)
{
	.reg .b32 	%r<5>;
	.reg .b64 	%rd<5>;

	ld.param.u64 	%rd1, [_Z4initPi_param_0];
	cvta.to.global.u64 	%rd2, %rd1;
	mov.u32 	%r1, %ctaid.x;
	mov.u32 	%r2, %ntid.x;
	mov.u32 	%r3, %tid.x;
	mad.lo.s32 	%r4, %r1, %r2, %r3;
	mul.wide.s32 	%rd3, %r4, 4;
	add.s64 	%rd4, %rd2, %rd3;
	st.global.u32 	[%rd4], %r4;
	ret;

}


// ===== COMPILED SASS (sm_100) =====

	.target	sm_100

	.elftype	@"ET_EXEC"


//--------------------- .note.nv.tkinfo           --------------------------
	.section	.note.nv.tkinfo,"",@"SHT_NOTE"
	.sectionflags	@"SHF_NOTE_NV_TKINFO"
	.tkinfo
        /*0018*/ 	.word	0x00000002
        /*0030*/ 	.string	""
        /*0030*/ 	.string	"ptxas"
        /*0030*/ 	.string	"Cuda compilation tools, release 13.0, V13.0.88"
        /*0030*/ 	.string	"Build cuda_13.0.r13.0/compiler.36424714_0"
        /*0030*/ 	.string	"-arch sm_100 -m 64 "



//--------------------- .note.nv.cuinfo           --------------------------
	.section	.note.nv.cuinfo,"",@"SHT_NOTE"
	.sectionflags	@"SHF_NOTE_NV_CUINFO"
        /*0018*/ 	.short	0x0002
        /*001a*/ 	.short	0x0064
        /*001c*/ 	.short	0x0082
	.zero		2


//--------------------- .nv.info                  --------------------------
	.section	.nv.info,"",@"SHT_CUDA_INFO"
	.align	4


	//----- nvinfo : EIATTR_REGCOUNT
	.align		4
        /*0000*/ 	.byte	0x04, 0x2f
        /*0002*/ 	.short	(.L_1 - .L_0)
	.align		4
.L_0:
        /*0004*/ 	.word	index@(_Z4initPi)
        /*0008*/ 	.word	0x00000008


	//----- nvinfo : EIATTR_FRAME_SIZE
	.align		4
.L_1:
        /*000c*/ 	.byte	0x04, 0x11
        /*000e*/ 	.short	(.L_3 - .L_2)
	.align		4
.L_2:
        /*0010*/ 	.word	index@(_Z4initPi)
        /*0014*/ 	.word	0x00000000


	//----- nvinfo : EIATTR_MIN_STACK_SIZE
	.align		4
.L_3:
        /*0018*/ 	.byte	0x04, 0x12
        /*001a*/ 	.short	(.L_5 - .L_4)
	.align		4
.L_4:
        /*001c*/ 	.word	index@(_Z4initPi)
        /*0020*/ 	.word	0x00000000
.L_5:


//--------------------- .nv.compat                --------------------------
	.section	.nv.compat,"",@"SHT_CUDA_COMPAT_INFO"
	.align	4
        /*0000*/ 	.byte	0x02, 0x09, 0x00, 0x00, 0x02, 0x02, 0x01, 0x00, 0x02, 0x05, 0x05, 0x00, 0x03, 0x07, 0x01, 0x01
        /*0010*/ 	.byte	0x02, 0x03, 0x00, 0x00, 0x02, 0x06, 0x01, 0x00, 0x04, 0x0b, 0x08, 0x00, 0x09, 0x00, 0x00, 0x00
        /*0020*/ 	.byte	0x00, 0x00, 0x00, 0x00


//--------------------- .nv.info._Z4initPi        --------------------------
	.section	.nv.info._Z4initPi,"",@"SHT_CUDA_INFO"
	.sectionflags	@""
	.align	4


	//----- nvinfo : EIATTR_CUDA_API_VERSION
	.align		4
        /*0000*/ 	.byte	0x04, 0x37
        /*0002*/ 	.short	(.L_7 - .L_6)
.L_6:
        /*0004*/ 	.word	0x00000082


	//----- nvinfo : EIATTR_KPARAM_INFO
	.align		4
.L_7:
        /*0008*/ 	.byte	0x04, 0x17
        /*000a*/ 	.short	(.L_9 - .L_8)
.L_8:
        /*000c*/ 	.word	0x00000000
        /*0010*/ 	.short	0x0000
        /*0012*/ 	.short	0x0000
        /*0014*/ 	.byte	0x00, 0xf5, 0x21, 0x00


	//----- nvinfo : EIATTR_SPARSE_MMA_MASK
	.align		4
.L_9:
        /*0018*/ 	.byte	0x03, 0x50
        /*001a*/ 	.short	0x0000


	//----- nvinfo : EIATTR_MAXREG_COUNT
	.align		4
        /*001c*/ 	.byte	0x03, 0x1b
        /*001e*/ 	.short	0x00ff


	//----- nvinfo : EIATTR_MERCURY_ISA_VERSION
	.align		4
        /*0020*/ 	.byte	0x03, 0x5f
        /*0022*/ 	.short	0x0101


	//----- nvinfo : EIATTR_VRC_CTA_INIT_COUNT
	.align		4
        /*0024*/ 	.byte	0x02, 0x4a
	.zero		1
	.zero		1


	//----- nvinfo : EIATTR_EXIT_INSTR_OFFSETS
	.align		4
        /*0028*/ 	.byte	0x04, 0x1c
        /*002a*/ 	.short	(.L_11 - .L_10)


	//   ....[0]....
.L_10:
        /*002c*/ 	.word	0x00000090


	//----- nvinfo : EIATTR_CBANK_PARAM_SIZE
	.align		4
.L_11:
        /*0030*/ 	.byte	0x03, 0x19
        /*0032*/ 	.short	0x0008


	//----- nvinfo : EIATTR_PARAM_CBANK
	.align		4
        /*0034*/ 	.byte	0x04, 0x0a
        /*0036*/ 	.short	(.L_13 - .L_12)
	.align		4
.L_12:
        /*0038*/ 	.word	index@(.nv.constant0._Z4initPi)
        /*003c*/ 	.short	0x0380
        /*003e*/ 	.short	0x0008


	//----- nvinfo : EIATTR_SW_WAR
	.align		4
.L_13:
        /*0040*/ 	.byte	0x04, 0x36
        /*0042*/ 	.short	(.L_15 - .L_14)
.L_14:
        /*0044*/ 	.word	0x00000008
.L_15:


//--------------------- .nv.callgraph             --------------------------
	.section	.nv.callgraph,"",@"SHT_CUDA_CALLGRAPH"
	.align	4
	.sectionentsize	8
	.align		4
        /*0000*/ 	.word	0x00000000
	.align		4
        /*0004*/ 	.word	0xffffffff
	.align		4
        /*0008*/ 	.word	0x00000000
	.align		4
        /*000c*/ 	.word	0xfffffffe
	.align		4
        /*0010*/ 	.word	0x00000000
	.align		4
        /*0014*/ 	.word	0xfffffffd
	.align		4
        /*0018*/ 	.word	0x00000000
	.align		4
        /*001c*/ 	.word	0xfffffffc


//--------------------- .text._Z4initPi           --------------------------
	.section	.text._Z4initPi,"ax",@progbits
	.align	128
        .global         _Z4initPi
        .type           _Z4initPi,@function
        .size           _Z4initPi,(.L_x_1 - _Z4initPi)
        .other          _Z4initPi,@"STO_CUDA_ENTRY STV_DEFAULT"
_Z4initPi:
.text._Z4initPi:
[----:B------:R-:W-:Y:S01]  /*0000*/  LDC R1, c[0x0][0x37c] ;  /* 0x0000df00ff017b82 */ /* 0x000fe20000000800 */
[----:B------:R-:W0:Y:S07]  /*0010*/  S2R R0, SR_TID.X ;  /* 0x0000000000007919 */ /* 0x000e2e0000002100 */
[----:B------:R-:W0:Y:S01]  /*0020*/  S2UR UR6, SR_CTAID.X ;  /* 0x00000000000679c3 */ /* 0x000e220000002500 */
[----:B------:R-:W1:Y:S07]  /*0030*/  LDCU.64 UR4, c[0x0][0x358] ;  /* 0x00006b00ff0477ac */ /* 0x000e6e0008000a00 */
[----:B------:R-:W0:Y:S08]  /*0040*/  LDC R5, c[0x0][0x360] ;  /* 0x0000d800ff057b82 */ /* 0x000e300000000800 */
[----:B------:R-:W2:Y:S01]  /*0050*/  LDC.64 R2, c[0x0][0x380] ;  /* 0x0000e000ff027b82 */ /* 0x000ea20000000a00 */
[----:B0-----:R-:W-:-:S04]  /*0060*/  IMAD R5, R5, UR6, R0 ;  /* 0x0000000605057c24 */ /* 0x001fc8000f8e0200 */
[----:B--2---:R-:W-:-:S05]  /*0070*/  IMAD.WIDE R2, R5, 0x4, R2 ;  /* 0x0000000405027825 */ /* 0x004fca00078e0202 */
[----:B-1----:R-:W-:Y:S01]  /*0080*/  STG.E desc[UR4][R2.64], R5 ;  /* 0x0000000502007986 */ /* 0x002fe2000c101904 */
[----:B------:R-:W-:Y:S05]  /*0090*/  EXIT ;  /* 0x000000000000794d */ /* 0x000fea0003800000 */
.L_x_0:
[----:B------:R-:W-:-:S00]  /*00a0*/  BRA `(.L_x_0) ;  /* 0xfffffffc00fc7947 */ /* 0x000fc0000383ffff */
[----:B------:R-:W-:-:S00]  /*00b0*/  NOP ;  /* 0x0000000000007918 */ /* 0x000fc00000000000 */
        /* <DEDUP_REMOVED lines=12> */
.L_x_1:


//--------------------- .nv.shared.reserved.0     --------------------------
	.section	.nv.shared.reserved.0,"aw",@nobits
	.weak		__nv_reservedSMEM_offset_0_alias
	.size		__nv_reservedSMEM_offset_0_alias, 0, 64
	.other		__nv_reservedSMEM_offset_0_alias,@"STO_CUDA_RESERVED_SHARED STV_DEFAULT"
__nv_reservedSMEM_offset_0_alias:
	.zero		0
	.zero		64


//--------------------- .nv.constant0._Z4initPi   --------------------------
	.section	.nv.constant0._Z4initPi,"a",@progbits
	.sectionflags	@""
	.align	4
.nv.constant0._Z4initPi:
	.zero		904


//--------------------- SYMBOLS --------------------------

	.type		.nv.reservedSmem.offset0,@object
	.size		.nv.reservedSmem.offset0,0x4
